//
// Generated by NVIDIA NVVM Compiler
//
// Compiler Build ID: CL-36424714
// Cuda compilation tools, release 13.0, V13.0.88
// Based on NVVM 20.0.0
//

.version 9.0
.target sm_100
.address_size 64

	// .globl	_Z15multiply_matrixPhPfS0_iii

.visible .entry _Z15multiply_matrixPhPfS0_iii(
	.param .u64 .ptr .align 1 _Z15multiply_matrixPhPfS0_iii_param_0,
	.param .u64 .ptr .align 1 _Z15multiply_matrixPhPfS0_iii_param_1,
	.param .u64 .ptr .align 1 _Z15multiply_matrixPhPfS0_iii_param_2,
	.param .u32 _Z15multiply_matrixPhPfS0_iii_param_3,
	.param .u32 _Z15multiply_matrixPhPfS0_iii_param_4,
	.param .u32 _Z15multiply_matrixPhPfS0_iii_param_5
)
{
	.reg .pred 	%p<13>;
	.reg .b16 	%rs<16>;
	.reg .b32 	%r<43>;
	.reg .b32 	%f<68>;
	.reg .b64 	%rd<51>;

	ld.param.u64 	%rd7, [_Z15multiply_matrixPhPfS0_iii_param_0];
	ld.param.u64 	%rd8, [_Z15multiply_matrixPhPfS0_iii_param_1];
	ld.param.u64 	%rd6, [_Z15multiply_matrixPhPfS0_iii_param_2];
	ld.param.u32 	%r20, [_Z15multiply_matrixPhPfS0_iii_param_3];
	ld.param.u32 	%r18, [_Z15multiply_matrixPhPfS0_iii_param_4];
	ld.param.u32 	%r19, [_Z15multiply_matrixPhPfS0_iii_param_5];
	cvta.to.global.u64 	%rd1, %rd8;
	cvta.to.global.u64 	%rd2, %rd7;
	mov.u32 	%r22, %ntid.x;
	mov.u32 	%r23, %ctaid.x;
	mov.u32 	%r24, %tid.x;
	mad.lo.s32 	%r1, %r22, %r23, %r24;
	mov.u32 	%r25, %ntid.y;
	mov.u32 	%r26, %ctaid.y;
	mov.u32 	%r27, %tid.y;
	mad.lo.s32 	%r28, %r25, %r26, %r27;
	setp.ge.s32 	%p1, %r1, %r19;
	setp.ge.s32 	%p2, %r28, %r20;
	or.pred  	%p3, %p1, %p2;
	@%p3 bra 	$L__BB0_14;
	setp.lt.s32 	%p4, %r18, 1;
	mov.f32 	%f67, 0f00000000;
	@%p4 bra 	$L__BB0_13;
	mul.lo.s32 	%r3, %r18, %r28;
	and.b32  	%r4, %r18, 7;
	setp.lt.u32 	%p5, %r18, 8;
	mov.f32 	%f67, 0f00000000;
	mov.b32 	%r41, 0;
	@%p5 bra 	$L__BB0_5;
	and.b32  	%r41, %r18, 2147483640;
	neg.s32 	%r39, %r41;
	shl.b32 	%r7, %r19, 3;
	cvt.u64.u32 	%rd9, %r3;
	add.s64 	%rd10, %rd9, %rd2;
	add.s64 	%rd50, %rd10, 3;
	mov.f32 	%f67, 0f00000000;
	mul.wide.s32 	%rd13, %r19, 4;
	mov.u32 	%r38, %r1;
$L__BB0_4:
	.pragma "nounroll";
	ld.global.u8 	%rs1, [%rd50+-3];
	cvt.rn.f32.u16 	%f17, %rs1;
	mul.wide.s32 	%rd11, %r38, 4;
	add.s64 	%rd12, %rd1, %rd11;
	ld.global.f32 	%f18, [%rd12];
	fma.rn.f32 	%f19, %f18, %f17, %f67;
	ld.global.u8 	%rs2, [%rd50+-2];
	cvt.rn.f32.u16 	%f20, %rs2;
	add.s64 	%rd14, %rd12, %rd13;
	ld.global.f32 	%f21, [%rd14];
	fma.rn.f32 	%f22, %f21, %f20, %f19;
	ld.global.u8 	%rs3, [%rd50+-1];
	cvt.rn.f32.u16 	%f23, %rs3;
	add.s64 	%rd15, %rd14, %rd13;
	ld.global.f32 	%f24, [%rd15];
	fma.rn.f32 	%f25, %f24, %f23, %f22;
	ld.global.u8 	%rs4, [%rd50];
	cvt.rn.f32.u16 	%f26, %rs4;
	add.s64 	%rd16, %rd15, %rd13;
	ld.global.f32 	%f27, [%rd16];
	fma.rn.f32 	%f28, %f27, %f26, %f25;
	ld.global.u8 	%rs5, [%rd50+1];
	cvt.rn.f32.u16 	%f29, %rs5;
	add.s64 	%rd17, %rd16, %rd13;
	ld.global.f32 	%f30, [%rd17];
	fma.rn.f32 	%f31, %f30, %f29, %f28;
	ld.global.u8 	%rs6, [%rd50+2];
	cvt.rn.f32.u16 	%f32, %rs6;
	add.s64 	%rd18, %rd17, %rd13;
	ld.global.f32 	%f33, [%rd18];
	fma.rn.f32 	%f34, %f33, %f32, %f31;
	ld.global.u8 	%rs7, [%rd50+3];
	cvt.rn.f32.u16 	%f35, %rs7;
	add.s64 	%rd19, %rd18, %rd13;
	ld.global.f32 	%f36, [%rd19];
	fma.rn.f32 	%f37, %f36, %f35, %f34;
	ld.global.u8 	%rs8, [%rd50+4];
	cvt.rn.f32.u16 	%f38, %rs8;
	add.s64 	%rd20, %rd19, %rd13;
	ld.global.f32 	%f39, [%rd20];
	fma.rn.f32 	%f67, %f39, %f38, %f37;
	add.s32 	%r39, %r39, 8;
	add.s32 	%r38, %r38, %r7;
	add.s64 	%rd50, %rd50, 8;
	setp.ne.s32 	%p6, %r39, 0;
	@%p6 bra 	$L__BB0_4;
$L__BB0_5:
	setp.eq.s32 	%p7, %r4, 0;
	@%p7 bra 	$L__BB0_13;
	and.b32  	%r13, %r18, 3;
	setp.lt.u32 	%p8, %r4, 4;
	@%p8 bra 	$L__BB0_8;
	add.s32 	%r30, %r41, %r3;
	cvt.u64.u32 	%rd21, %r30;
	add.s64 	%rd22, %rd2, %rd21;
	ld.global.u8 	%rs9, [%rd22];
	cvt.rn.f32.u16 	%f41, %rs9;
	mad.lo.s32 	%r31, %r41, %r19, %r1;
	mul.wide.s32 	%rd23, %r31, 4;
	add.s64 	%rd24, %rd1, %rd23;
	ld.global.f32 	%f42, [%rd24];
	fma.rn.f32 	%f43, %f42, %f41, %f67;
	cvt.u64.u32 	%rd25, %r3;
	cvt.u64.u32 	%rd26, %r41;
	add.s64 	%rd27, %rd26, %rd25;
	add.s64 	%rd28, %rd2, %rd27;
	ld.global.u8 	%rs10, [%rd28+1];
	cvt.rn.f32.u16 	%f44, %rs10;
	mul.wide.s32 	%rd29, %r19, 4;
	add.s64 	%rd30, %rd24, %rd29;
	ld.global.f32 	%f45, [%rd30];
	fma.rn.f32 	%f46, %f45, %f44, %f43;
	ld.global.u8 	%rs11, [%rd28+2];
	cvt.rn.f32.u16 	%f47, %rs11;
	add.s64 	%rd31, %rd30, %rd29;
	ld.global.f32 	%f48, [%rd31];
	fma.rn.f32 	%f49, %f48, %f47, %f46;
	ld.global.u8 	%rs12, [%rd28+3];
	cvt.rn.f32.u16 	%f50, %rs12;
	add.s64 	%rd32, %rd31, %rd29;
	ld.global.f32 	%f51, [%rd32];
	fma.rn.f32 	%f67, %f51, %f50, %f49;
	add.s32 	%r41, %r41, 4;
$L__BB0_8:
	setp.eq.s32 	%p9, %r13, 0;
	@%p9 bra 	$L__BB0_13;
	setp.eq.s32 	%p10, %r13, 1;
	@%p10 bra 	$L__BB0_11;
	add.s32 	%r32, %r41, %r3;
	cvt.u64.u32 	%rd33, %r32;
	add.s64 	%rd34, %rd2, %rd33;
	ld.global.u8 	%rs13, [%rd34];
	cvt.rn.f32.u16 	%f53, %rs13;
	mad.lo.s32 	%r33, %r41, %r19, %r1;
	mul.wide.s32 	%rd35, %r33, 4;
	add.s64 	%rd36, %rd1, %rd35;
	ld.global.f32 	%f54, [%rd36];
	fma.rn.f32 	%f55, %f54, %f53, %f67;
	cvt.u64.u32 	%rd37, %r3;
	cvt.u64.u32 	%rd38, %r41;
	add.s64 	%rd39, %rd38, %rd37;
	add.s64 	%rd40, %rd2, %rd39;
	ld.global.u8 	%rs14, [%rd40+1];
	cvt.rn.f32.u16 	%f56, %rs14;
	mul.wide.s32 	%rd41, %r19, 4;
	add.s64 	%rd42, %rd36, %rd41;
	ld.global.f32 	%f57, [%rd42];
	fma.rn.f32 	%f67, %f57, %f56, %f55;
	add.s32 	%r41, %r41, 2;
$L__BB0_11:
	and.b32  	%r34, %r18, 1;
	setp.eq.b32 	%p11, %r34, 1;
	not.pred 	%p12, %p11;
	@%p12 bra 	$L__BB0_13;
	add.s32 	%r35, %r41, %r3;
	cvt.u64.u32 	%rd43, %r35;
	add.s64 	%rd44, %rd2, %rd43;
	ld.global.u8 	%rs15, [%rd44];
	cvt.rn.f32.u16 	%f58, %rs15;
	mad.lo.s32 	%r36, %r41, %r19, %r1;
	mul.wide.s32 	%rd45, %r36, 4;
	add.s64 	%rd46, %rd1, %rd45;
	ld.global.f32 	%f59, [%rd46];
	fma.rn.f32 	%f67, %f59, %f58, %f67;
$L__BB0_13:
	mad.lo.s32 	%r37, %r19, %r28, %r1;
	cvta.to.global.u64 	%rd47, %rd6;
	mul.wide.s32 	%rd48, %r37, 4;
	add.s64 	%rd49, %rd47, %rd48;
	st.global.f32 	[%rd49], %f67;
$L__BB0_14:
	ret;

}


// ===== COMPILED SASS (sm_100) =====

	.target	sm_100

	.elftype	@"ET_EXEC"


//--------------------- .note.nv.tkinfo           --------------------------
	.section	.note.nv.tkinfo,"",@"SHT_NOTE"
	.sectionflags	@"SHF_NOTE_NV_TKINFO"
	.tkinfo
        /*0018*/ 	.word	0x00000002
        /*0030*/ 	.string	""
        /*0030*/ 	.string	"ptxas"
        /*0030*/ 	.string	"Cuda compilation tools, release 13.0, V13.0.88"
        /*0030*/ 	.string	"Build cuda_13.0.r13.0/compiler.36424714_0"
        /*0030*/ 	.string	"-arch sm_100 -m 64 "



//--------------------- .note.nv.cuinfo           --------------------------
	.section	.note.nv.cuinfo,"",@"SHT_NOTE"
	.sectionflags	@"SHF_NOTE_NV_CUINFO"
        /*0018*/ 	.short	0x0002
        /*001a*/ 	.short	0x0064
        /*001c*/ 	.short	0x0082
	.zero		2


//--------------------- .nv.info                  --------------------------
	.section	.nv.info,"",@"SHT_CUDA_INFO"
	.align	4


	//----- nvinfo : EIATTR_REGCOUNT
	.align		4
        /*0000*/ 	.byte	0x04, 0x2f
        /*0002*/ 	.short	(.L_1 - .L_0)
	.align		4
.L_0:
        /*0004*/ 	.word	index@(_Z15multiply_matrixPhPfS0_iii)
        /*0008*/ 	.word	0x00000020


	//----- nvinfo : EIATTR_FRAME_SIZE
	.align		4
.L_1:
        /*000c*/ 	.byte	0x04, 0x11
        /*000e*/ 	.short	(.L_3 - .L_2)
	.align		4
.L_2:
        /*0010*/ 	.word	index@(_Z15multiply_matrixPhPfS0_iii)
        /*0014*/ 	.word	0x00000000


	//----- nvinfo : EIATTR_MIN_STACK_SIZE
	.align		4
.L_3:
        /*0018*/ 	.byte	0x04, 0x12
        /*001a*/ 	.short	(.L_5 - .L_4)
	.align		4
.L_4:
        /*001c*/ 	.word	index@(_Z15multiply_matrixPhPfS0_iii)
        /*0020*/ 	.word	0x00000000
.L_5:


//--------------------- .nv.compat                --------------------------
	.section	.nv.compat,"",@"SHT_CUDA_COMPAT_INFO"
	.align	4
        /*0000*/ 	.byte	0x02, 0x09, 0x00, 0x00, 0x02, 0x02, 0x01, 0x00, 0x02, 0x05, 0x05, 0x00, 0x03, 0x07, 0x01, 0x01
        /*0010*/ 	.byte	0x02, 0x03, 0x00, 0x00, 0x02, 0x06, 0x01, 0x00, 0x04, 0x0b, 0x08, 0x00, 0x09, 0x00, 0x00, 0x00
        /*0020*/ 	.byte	0x00, 0x00, 0x00, 0x00


//--------------------- .nv.info._Z15multiply_matrixPhPfS0_iii --------------------------
	.section	.nv.info._Z15multiply_matrixPhPfS0_iii,"",@"SHT_CUDA_INFO"
	.sectionflags	@""
	.align	4


	//----- nvinfo : EIATTR_CUDA_API_VERSION
	.align		4
        /*0000*/ 	.byte	0x04, 0x37
        /*0002*/ 	.short	(.L_7 - .L_6)
.L_6:
        /*0004*/ 	.word	0x00000082


	//----- nvinfo : EIATTR_KPARAM_INFO
	.align		4
.L_7:
        /*0008*/ 	.byte	0x04, 0x17
        /*000a*/ 	.short	(.L_9 - .L_8)
.L_8:
        /*000c*/ 	.word	0x00000000
        /*0010*/ 	.short	0x0005
        /*0012*/ 	.short	0x0020
        /*0014*/ 	.byte	0x00, 0xf0, 0x11, 0x00


	//----- nvinfo : EIATTR_KPARAM_INFO
	.align		4
.L_9:
        /*0018*/ 	.byte	0x04, 0x17
        /*001a*/ 	.short	(.L_11 - .L_10)
.L_10:
        /*001c*/ 	.word	0x00000000
        /*0020*/ 	.short	0x0004
        /*0022*/ 	.short	0x001c
        /*0024*/ 	.byte	0x00, 0xf0, 0x11, 0x00


	//----- nvinfo : EIATTR_KPARAM_INFO
	.align		4
.L_11:
        /*0028*/ 	.byte	0x04, 0x17
        /*002a*/ 	.short	(.L_13 - .L_12)
.L_12:
        /*002c*/ 	.word	0x00000000
        /*0030*/ 	.short	0x0003
        /*0032*/ 	.short	0x0018
        /*0034*/ 	.byte	0x00, 0xf0, 0x11, 0x00


	//----- nvinfo : EIATTR_KPARAM_INFO
	.align		4
.L_13:
        /*0038*/ 	.byte	0x04, 0x17
        /*003a*/ 	.short	(.L_15 - .L_14)
.L_14:
        /*003c*/ 	.word	0x00000000
        /*0040*/ 	.short	0x0002
        /*0042*/ 	.short	0x0010
        /*0044*/ 	.byte	0x00, 0xf5, 0x21, 0x00


	//----- nvinfo : EIATTR_KPARAM_INFO
	.align		4
.L_15:
        /*0048*/ 	.byte	0x04, 0x17
        /*004a*/ 	.short	(.L_17 - .L_16)
.L_16:
        /*004c*/ 	.word	0x00000000
        /*0050*/ 	.short	0x0001
        /*0052*/ 	.short	0x0008
        /*0054*/ 	.byte	0x00, 0xf5, 0x21, 0x00


	//----- nvinfo : EIATTR_KPARAM_INFO
	.align		4
.L_17:
        /*0058*/ 	.byte	0x04, 0x17
        /*005a*/ 	.short	(.L_19 - .L_18)
.L_18:
        /*005c*/ 	.word	0x00000000
        /*0060*/ 	.short	0x0000
        /*0062*/ 	.short	0x0000
        /*0064*/ 	.byte	0x00, 0xf5, 0x21, 0x00


	//----- nvinfo : EIATTR_SPARSE_MMA_MASK
	.align		4
.L_19:
        /*0068*/ 	.byte	0x03, 0x50
        /*006a*/ 	.short	0x0000


	//----- nvinfo : EIATTR_MAXREG_COUNT
	.align		4
        /*006c*/ 	.byte	0x03, 0x1b
        /*006e*/ 	.short	0x00ff


	//----- nvinfo : EIATTR_MERCURY_ISA_VERSION
	.align		4
        /*0070*/ 	.byte	0x03, 0x5f
        /*0072*/ 	.short	0x0101


	//----- nvinfo : EIATTR_VRC_CTA_INIT_COUNT
	.align		4
        /*0074*/ 	.byte	0x02, 0x4a
	.zero		1
	.zero		1


	//----- nvinfo : EIATTR_EXIT_INSTR_OFFSETS
	.align		4
        /*0078*/ 	.byte	0x04, 0x1c
        /*007a*/ 	.short	(.L_21 - .L_20)


	//   ....[0]....
.L_20:
        /*007c*/ 	.word	0x000000d0


	//   ....[1]....
        /*0080*/ 	.word	0x000009c0


	//----- nvinfo : EIATTR_CBANK_PARAM_SIZE
	.align		4
.L_21:
        /*0084*/ 	.byte	0x03, 0x19
        /*0086*/ 	.short	0x0024


	//----- nvinfo : EIATTR_PARAM_CBANK
	.align		4
        /*0088*/ 	.byte	0x04, 0x0a
        /*008a*/ 	.short	(.L_23 - .L_22)
	.align		4
.L_22:
        /*008c*/ 	.word	index@(.nv.constant0._Z15multiply_matrixPhPfS0_iii)
        /*0090*/ 	.short	0x0380
        /*0092*/ 	.short	0x0024


	//----- nvinfo : EIATTR_SW_WAR
	.align		4
.L_23:
        /*0094*/ 	.byte	0x04, 0x36
        /*0096*/ 	.short	(.L_25 - .L_24)
.L_24:
        /*0098*/ 	.word	0x00000008
.L_25:


//--------------------- .nv.callgraph             --------------------------
	.section	.nv.callgraph,"",@"SHT_CUDA_CALLGRAPH"
	.align	4
	.sectionentsize	8
	.align		4
        /*0000*/ 	.word	0x00000000
	.align		4
        /*0004*/ 	.word	0xffffffff
	.align		4
        /*0008*/ 	.word	0x00000000
	.align		4
        /*000c*/ 	.word	0xfffffffe
	.align		4
        /*0010*/ 	.word	0x00000000
	.align		4
        /*0014*/ 	.word	0xfffffffd
	.align		4
        /*0018*/ 	.word	0x00000000
	.align		4
        /*001c*/ 	.word	0xfffffffc


//--------------------- .text._Z15multiply_matrixPhPfS0_iii --------------------------
	.section	.text._Z15multiply_matrixPhPfS0_iii,"ax",@progbits
	.align	128
        .global         _Z15multiply_matrixPhPfS0_iii
        .type           _Z15multiply_matrixPhPfS0_iii,@function
        .size           _Z15multiply_matrixPhPfS0_iii,(.L_x_6 - _Z15multiply_matrixPhPfS0_iii)
        .other          _Z15multiply_matrixPhPfS0_iii,@"STO_CUDA_ENTRY STV_DEFAULT"
_Z15multiply_matrixPhPfS0_iii:
.text._Z15multiply_matrixPhPfS0_iii:
[----:B------:R-:W-:Y:S01]  /*0000*/  LDC R1, c[0x0][0x37c] ;  /* 0x0000df00ff017b82 */ /* 0x000fe20000000800 */
[----:B------:R-:W0:Y:S01]  /*0010*/  S2R R0, SR_CTAID.Y ;  /* 0x0000000000007919 */ /* 0x000e220000002600 */
[----:B------:R-:W1:Y:S06]  /*0020*/  LDCU UR4, c[0x0][0x360] ;  /* 0x00006c00ff0477ac */ /* 0x000e6c0008000800 */
[----:B------:R-:W2:Y:S01]  /*0030*/  LDC R17, c[0x0][0x3a0] ;  /* 0x0000e800ff117b82 */ /* 0x000ea20000000800 */
[----:B------:R-:W0:Y:S01]  /*0040*/  S2R R5, SR_TID.Y ;  /* 0x0000000000057919 */ /* 0x000e220000002200 */
[----:B------:R-:W0:Y:S01]  /*0050*/  LDCU UR5, c[0x0][0x364] ;  /* 0x00006c80ff0577ac */ /* 0x000e220008000800 */
[----:B------:R-:W1:Y:S01]  /*0060*/  S2R R16, SR_CTAID.X ;  /* 0x0000000000107919 */ /* 0x000e620000002500 */
[----:B------:R-:W3:Y:S01]  /*0070*/  LDCU UR6, c[0x0][0x398] ;  /* 0x00007300ff0677ac */ /* 0x000ee20008000800 */
[----:B------:R-:W1:Y:S01]  /*0080*/  S2R R3, SR_TID.X ;  /* 0x0000000000037919 */ /* 0x000e620000002100 */
[----:B0-----:R-:W-:-:S05]  /*0090*/  IMAD R0, R0, UR5, R5 ;  /* 0x0000000500007c24 */ /* 0x001fca000f8e0205 */
[----:B---3--:R-:W-:Y:S01]  /*00a0*/  ISETP.GE.AND P0, PT, R0, UR6, PT ;  /* 0x0000000600007c0c */ /* 0x008fe2000bf06270 */
[----:B-1----:R-:W-:-:S05]  /*00b0*/  IMAD R16, R16, UR4, R3 ;  /* 0x0000000410107c24 */ /* 0x002fca000f8e0203 */
[----:B--2---:R-:W-:-:S13]  /*00c0*/  ISETP.GE.OR P0, PT, R16, R17, P0 ;  /* 0x000000111000720c */ /* 0x004fda0000706670 */
[----:B------:R-:W-:Y:S05]  /*00d0*/  @P0 EXIT ;  /* 0x000000000000094d */ /* 0x000fea0003800000 */
[----:B------:R-:W0:Y:S01]  /*00e0*/  LDCU UR5, c[0x0][0x39c] ;  /* 0x00007380ff0577ac */ /* 0x000e220008000800 */
[----:B------:R-:W-:Y:S01]  /*00f0*/  HFMA2 R25, -RZ, RZ, 0, 0 ;  /* 0x00000000ff197431 */ /* 0x000fe200000001ff */
[----:B------:R-:W1:Y:S01]  /*0100*/  LDCU.64 UR8, c[0x0][0x358] ;  /* 0x00006b00ff0877ac */ /* 0x000e620008000a00 */
[----:B0-----:R-:W-:-:S09]  /*0110*/  UISETP.GE.AND UP0, UPT, UR5, 0x1, UPT ;  /* 0x000000010500788c */ /* 0x001fd2000bf06270 */
[----:B-1----:R-:W-:Y:S05]  /*0120*/  BRA.U !UP0, `(.L_x_0) ;  /* 0x0000000908147547 */ /* 0x002fea000b800000 */
[----:B------:R-:W-:Y:S02]  /*0130*/  UISETP.GE.U32.AND UP1, UPT, UR5, 0x8, UPT ;  /* 0x000000080500788c */ /* 0x000fe4000bf26070 */
[----:B------:R-:W-:Y:S01]  /*0140*/  IMAD R19, R0, UR5, RZ ;  /* 0x0000000500137c24 */ /* 0x000fe2000f8e02ff */
[----:B------:R-:W-:Y:S01]  /*0150*/  ULOP3.LUT UR6, UR5, 0x7, URZ, 0xc0, !UPT ;  /* 0x0000000705067892 */ /* 0x000fe2000f8ec0ff */
[----:B------:R-:W-:Y:S01]  /*0160*/  MOV R25, RZ ;  /* 0x000000ff00197202 */ /* 0x000fe20000000f00 */
[----:B------:R-:W-:Y:S02]  /*0170*/  UMOV UR4, URZ ;  /* 0x000000ff00047c82 */ /* 0x000fe40008000000 */
[----:B------:R-:W-:Y:S02]  /*0180*/  UISETP.NE.AND UP0, UPT, UR6, URZ, UPT ;  /* 0x000000ff0600728c */ /* 0x000fe4000bf05270 */
[----:B------:R-:W-:Y:S09]  /*0190*/  BRA.U !UP1, `(.L_x_1) ;  /* 0x0000000109e07547 */ /* 0x000ff2000b800000 */
[----:B------:R-:W0:Y:S01]  /*01a0*/  LDCU.64 UR10, c[0x0][0x380] ;  /* 0x00007000ff0a77ac */ /* 0x000e220008000a00 */
[----:B------:R-:W-:Y:S02]  /*01b0*/  MOV R25, RZ ;  /* 0x000000ff00197202 */ /* 0x000fe40000000f00 */
[----:B------:R-:W-:Y:S01]  /*01c0*/  MOV R18, R16 ;  /* 0x0000001000127202 */ /* 0x000fe20000000f00 */
[----:B------:R-:W-:-:S04]  /*01d0*/  ULOP3.LUT UR4, UR5, 0x7ffffff8, URZ, 0xc0, !UPT ;  /* 0x7ffffff805047892 */ /* 0x000fc8000f8ec0ff */
[----:B------:R-:W-:Y:S01]  /*01e0*/  UIADD3 UR7, UPT, UPT, -UR4, URZ, URZ ;  /* 0x000000ff04077290 */ /* 0x000fe2000fffe1ff */
[----:B0-----:R-:W-:-:S04]  /*01f0*/  IADD3 R6, P0, PT, R19, UR10, RZ ;  /* 0x0000000a13067c10 */ /* 0x001fc8000ff1e0ff */
[----:B------:R-:W-:-:S04]  /*0200*/  IADD3 R6, P1, PT, R6, 0x3, RZ ;  /* 0x0000000306067810 */ /* 0x000fc80007f3e0ff */
[----:B------:R-:W-:-:S09]  /*0210*/  IADD3.X R3, PT, PT, RZ, UR11, RZ, P1, P0 ;  /* 0x0000000bff037c10 */ /* 0x000fd20008fe04ff */
.L_x_2:
[----:B------:R-:W0:Y:S01]  /*0220*/  LDC.64 R12, c[0x0][0x388] ;  /* 0x0000e200ff0c7b82 */ /* 0x000e220000000a00 */
[----:B------:R-:W-:-:S05]  /*0230*/  MOV R2, R6 ;  /* 0x0000000600027202 */ /* 0x000fca0000000f00 */
[----:B------:R-:W2:Y:S04]  /*0240*/  LDG.E.U8 R21, desc[UR8][R2.64+-0x3] ;  /* 0xfffffd0802157981 */ /* 0x000ea8000c1e1100 */
[----:B------:R-:W3:Y:S04]  /*0250*/  LDG.E.U8 R22, desc[UR8][R2.64+-0x2] ;  /* 0xfffffe0802167981 */ /* 0x000ee8000c1e1100 */
[----:B------:R-:W4:Y:S04]  /*0260*/  LDG.E.U8 R24, desc[UR8][R2.64+-0x1] ;  /* 0xffffff0802187981 */ /* 0x000f28000c1e1100 */
[----:B------:R-:W5:Y:S04]  /*0270*/  LDG.E.U8 R23, desc[UR8][R2.64] ;  /* 0x0000000802177981 */ /* 0x000f68000c1e1100 */
[----:B------:R-:W5:Y:S01]  /*0280*/  LDG.E.U8 R27, desc[UR8][R2.64+0x1] ;  /* 0x00000108021b7981 */ /* 0x000f62000c1e1100 */
[----:B0-----:R-:W-:-:S03]  /*0290*/  IMAD.WIDE R12, R18, 0x4, R12 ;  /* 0x00000004120c7825 */ /* 0x001fc600078e020c */
[----:B------:R-:W5:Y:S01]  /*02a0*/  LDG.E.U8 R29, desc[UR8][R2.64+0x2] ;  /* 0x00000208021d7981 */ /* 0x000f62000c1e1100 */
[----:B------:R-:W-:-:S03]  /*02b0*/  IMAD.WIDE R14, R17, 0x4, R12 ;  /* 0x00000004110e7825 */ /* 0x000fc600078e020c */
[----:B------:R0:W5:Y:S04]  /*02c0*/  LDG.E R20, desc[UR8][R12.64] ;  /* 0x000000080c147981 */ /* 0x000168000c1e1900 */
[----:B------:R1:W5:Y:S01]  /*02d0*/  LDG.E R26, desc[UR8][R14.64] ;  /* 0x000000080e1a7981 */ /* 0x000362000c1e1900 */
[----:B------:R-:W-:-:S03]  /*02e0*/  IMAD.WIDE R10, R17, 0x4, R14 ;  /* 0x00000004110a7825 */ /* 0x000fc600078e020e */
[----:B------:R-:W5:Y:S01]  /*02f0*/  LDG.E.U8 R28, desc[UR8][R2.64+0x3] ;  /* 0x00000308021c7981 */ /* 0x000f62000c1e1100 */
[----:B------:R-:W-:-:S03]  /*0300*/  IMAD.WIDE R4, R17, 0x4, R10 ;  /* 0x0000000411047825 */ /* 0x000fc600078e020a */
[----:B------:R-:W5:Y:S01]  /*0310*/  LDG.E R10, desc[UR8][R10.64] ;  /* 0x000000080a0a7981 */ /* 0x000f62000c1e1900 */
[----:B------:R-:W-:-:S03]  /*0320*/  IMAD.WIDE R6, R17, 0x4, R4 ;  /* 0x0000000411067825 */ /* 0x000fc600078e0204 */
[----:B------:R-:W5:Y:S01]  /*0330*/  LDG.E R4, desc[UR8][R4.64] ;  /* 0x0000000804047981 */ /* 0x000f62000c1e1900 */
[----:B------:R-:W-:-:S03]  /*0340*/  IMAD.WIDE R8, R17, 0x4, R6 ;  /* 0x0000000411087825 */ /* 0x000fc600078e0206 */
[----:B------:R-:W5:Y:S04]  /*0350*/  LDG.E.U8 R11, desc[UR8][R2.64+0x4] ;  /* 0x00000408020b7981 */ /* 0x000f68000c1e1100 */
[----:B------:R5:W5:Y:S01]  /*0360*/  LDG.E R6, desc[UR8][R6.64] ;  /* 0x0000000806067981 */ /* 0x000b62000c1e1900 */
[----:B0-----:R-:W-:-:S03]  /*0370*/  IMAD.WIDE R12, R17, 0x4, R8 ;  /* 0x00000004110c7825 */ /* 0x001fc600078e0208 */
[----:B------:R-:W5:Y:S01]  /*0380*/  LDG.E R8, desc[UR8][R8.64] ;  /* 0x0000000808087981 */ /* 0x000f62000c1e1900 */
[----:B-1----:R-:W-:-:S03]  /*0390*/  IMAD.WIDE R14, R17, 0x4, R12 ;  /* 0x00000004110e7825 */ /* 0x002fc600078e020c */
[----:B------:R-:W5:Y:S04]  /*03a0*/  LDG.E R5, desc[UR8][R12.64] ;  /* 0x000000080c057981 */ /* 0x000f68000c1e1900 */
[----:B------:R-:W5:Y:S01]  /*03b0*/  LDG.E R14, desc[UR8][R14.64] ;  /* 0x000000080e0e7981 */ /* 0x000f62000c1e1900 */
[----:B------:R-:W-:-:S04]  /*03c0*/  UIADD3 UR7, UPT, UPT, UR7, 0x8, URZ ;  /* 0x0000000807077890 */ /* 0x000fc8000fffe0ff */
[----:B------:R-:W-:Y:S01]  /*03d0*/  UISETP.NE.AND UP1, UPT, UR7, URZ, UPT ;  /* 0x000000ff0700728c */ /* 0x000fe2000bf25270 */
[----:B------:R-:W-:Y:S02]  /*03e0*/  LEA R18, R17, R18, 0x3 ;  /* 0x0000001211127211 */ /* 0x000fe400078e18ff */
[----:B--2---:R-:W-:Y:S02]  /*03f0*/  I2FP.F32.U32 R21, R21 ;  /* 0x0000001500157245 */ /* 0x004fe40000201000 */
[----:B---3--:R-:W-:Y:S02]  /*0400*/  I2FP.F32.U32 R22, R22 ;  /* 0x0000001600167245 */ /* 0x008fe40000201000 */
[----:B----4-:R-:W-:Y:S01]  /*0410*/  I2FP.F32.U32 R24, R24 ;  /* 0x0000001800187245 */ /* 0x010fe20000201000 */
[----:B-----5:R-:W-:Y:S01]  /*0420*/  FFMA R21, R21, R20, R25 ;  /* 0x0000001415157223 */ /* 0x020fe20000000019 */
[----:B------:R-:W-:-:S03]  /*0430*/  I2FP.F32.U32 R20, R23 ;  /* 0x0000001700147245 */ /* 0x000fc60000201000 */
[----:B------:R-:W-:-:S04]  /*0440*/  FFMA R21, R22, R26, R21 ;  /* 0x0000001a16157223 */ /* 0x000fc80000000015 */
[----:B------:R-:W-:Y:S01]  /*0450*/  FFMA R21, R24, R10, R21 ;  /* 0x0000000a18157223 */ /* 0x000fe20000000015 */
[----:B------:R-:W-:-:S03]  /*0460*/  I2FP.F32.U32 R10, R27 ;  /* 0x0000001b000a7245 */ /* 0x000fc60000201000 */
[----:B------:R-:W-:Y:S01]  /*0470*/  FFMA R21, R20, R4, R21 ;  /* 0x0000000414157223 */ /* 0x000fe20000000015 */
[----:B------:R-:W-:Y:S02]  /*0480*/  I2FP.F32.U32 R4, R29 ;  /* 0x0000001d00047245 */ /* 0x000fe40000201000 */
[----:B------:R-:W-:Y:S01]  /*0490*/  I2FP.F32.U32 R7, R28 ;  /* 0x0000001c00077245 */ /* 0x000fe20000201000 */
[----:B------:R-:W-:Y:S01]  /*04a0*/  FFMA R21, R10, R6, R21 ;  /* 0x000000060a157223 */ /* 0x000fe20000000015 */
[----:B------:R-:W-:-:S03]  /*04b0*/  IADD3 R6, P0, PT, R2, 0x8, RZ ;  /* 0x0000000802067810 */ /* 0x000fc60007f1e0ff */
[----:B------:R-:W-:Y:S01]  /*04c0*/  FFMA R4, R4, R8, R21 ;  /* 0x0000000804047223 */ /* 0x000fe20000000015 */
[----:B------:R-:W-:-:S03]  /*04d0*/  I2FP.F32.U32 R2, R11 ;  /* 0x0000000b00027245 */ /* 0x000fc60000201000 */
[----:B------:R-:W-:Y:S01]  /*04e0*/  FFMA R5, R7, R5, R4 ;  /* 0x0000000507057223 */ /* 0x000fe20000000004 */
[----:B------:R-:W-:-:S03]  /*04f0*/  IADD3.X R3, PT, PT, RZ, R3, RZ, P0, !PT ;  /* 0x00000003ff037210 */ /* 0x000fc600007fe4ff */
[----:B------:R-:W-:Y:S01]  /*0500*/  FFMA R25, R2, R14, R5 ;  /* 0x0000000e02197223 */ /* 0x000fe20000000005 */
[----:B------:R-:W-:Y:S06]  /*0510*/  BRA.U UP1, `(.L_x_2) ;  /* 0xfffffffd01407547 */ /* 0x000fec000b83ffff */
.L_x_1:
[----:B------:R-:W-:Y:S05]  /*0520*/  BRA.U !UP0, `(.L_x_0) ;  /* 0x0000000508147547 */ /* 0x000fea000b800000 */
[----:B------:R-:W-:Y:S02]  /*0530*/  UISETP.GE.U32.AND UP0, UPT, UR6, 0x4, UPT ;  /* 0x000000040600788c */ /* 0x000fe4000bf06070 */
[----:B------:R-:W-:-:S04]  /*0540*/  ULOP3.LUT UR7, UR5, 0x3, URZ, 0xc0, !UPT ;  /* 0x0000000305077892 */ /* 0x000fc8000f8ec0ff */
[----:B------:R-:W-:-:S03]  /*0550*/  UISETP.NE.AND UP1, UPT, UR7, URZ, UPT ;  /* 0x000000ff0700728c */ /* 0x000fc6000bf25270 */
[----:B------:R-:W-:Y:S08]  /*0560*/  BRA.U !UP0, `(.L_x_3) ;  /* 0x0000000108747547 */ /* 0x000ff0000b800000 */
[----:B------:R-:W0:Y:S01]  /*0570*/  LDC.64 R4, c[0x0][0x380] ;  /* 0x0000e000ff047b82 */ /* 0x000e220000000a00 */
[----:B------:R-:W-:Y:S01]  /*0580*/  IADD3 R13, PT, PT, R19, UR4, RZ ;  /* 0x00000004130d7c10 */ /* 0x000fe2000fffe0ff */
[----:B------:R-:W-:-:S06]  /*0590*/  IMAD R3, R17, UR4, R16 ;  /* 0x0000000411037c24 */ /* 0x000fcc000f8e0210 */
[----:B------:R-:W1:Y:S01]  /*05a0*/  LDC.64 R6, c[0x0][0x388] ;  /* 0x0000e200ff067b82 */ /* 0x000e620000000a00 */
[----:B0-----:R-:W-:Y:S02]  /*05b0*/  IADD3 R12, P0, PT, R13, R4, RZ ;  /* 0x000000040d0c7210 */ /* 0x001fe40007f1e0ff */
[----:B------:R-:W-:Y:S02]  /*05c0*/  IADD3 R2, P1, P2, R4, UR4, R19 ;  /* 0x0000000404027c10 */ /* 0x000fe4000fa3e013 */
[-C--:B------:R-:W-:Y:S01]  /*05d0*/  IADD3.X R13, PT, PT, RZ, R5.reuse, RZ, P0, !PT ;  /* 0x00000005ff0d7210 */ /* 0x080fe200007fe4ff */
[----:B-1----:R-:W-:Y:S01]  /*05e0*/  IMAD.WIDE R6, R3, 0x4, R6 ;  /* 0x0000000403067825 */ /* 0x002fe200078e0206 */
[----:B------:R-:W-:-:S03]  /*05f0*/  IADD3.X R3, PT, PT, RZ, R5, RZ, P1, P2 ;  /* 0x00000005ff037210 */ /* 0x000fc60000fe44ff */
[----:B------:R-:W2:Y:S01]  /*0600*/  LDG.E.U8 R12, desc[UR8][R12.64] ;  /* 0x000000080c0c7981 */ /* 0x000ea2000c1e1100 */
[----:B------:R-:W-:-:S03]  /*0610*/  IMAD.WIDE R8, R17, 0x4, R6 ;  /* 0x0000000411087825 */ /* 0x000fc600078e0206 */
[----:B------:R-:W3:Y:S04]  /*0620*/  LDG.E.U8 R15, desc[UR8][R2.64+0x1] ;  /* 0x00000108020f7981 */ /* 0x000ee8000c1e1100 */
[----:B------:R-:W4:Y:S01]  /*0630*/  LDG.E R6, desc[UR8][R6.64] ;  /* 0x0000000806067981 */ /* 0x000f22000c1e1900 */
[----:B------:R-:W-:-:S03]  /*0640*/  IMAD.WIDE R4, R17, 0x4, R8 ;  /* 0x0000000411047825 */ /* 0x000fc600078e0208 */
[----:B------:R-:W5:Y:S04]  /*0650*/  LDG.E.U8 R18, desc[UR8][R2.64+0x2] ;  /* 0x0000020802127981 */ /* 0x000f68000c1e1100 */
[----:B------:R-:W5:Y:S01]  /*0660*/  LDG.E R8, desc[UR8][R8.64] ;  /* 0x0000000808087981 */ /* 0x000f62000c1e1900 */
[----:B------:R-:W-:-:S03]  /*0670*/  IMAD.WIDE R10, R17, 0x4, R4 ;  /* 0x00000004110a7825 */ /* 0x000fc600078e0204 */
[----:B------:R-:W5:Y:S04]  /*0680*/  LDG.E.U8 R20, desc[UR8][R2.64+0x3] ;  /* 0x0000030802147981 */ /* 0x000f68000c1e1100 */
[----:B------:R-:W5:Y:S04]  /*0690*/  LDG.E R4, desc[UR8][R4.64] ;  /* 0x0000000804047981 */ /* 0x000f68000c1e1900 */
[----:B------:R-:W5:Y:S01]  /*06a0*/  LDG.E R10, desc[UR8][R10.64] ;  /* 0x000000080a0a7981 */ /* 0x000f62000c1e1900 */
[----:B------:R-:W-:Y:S01]  /*06b0*/  UIADD3 UR4, UPT, UPT, UR4, 0x4, URZ ;  /* 0x0000000404047890 */ /* 0x000fe2000fffe0ff */
[----:B--2---:R-:W-:-:S02]  /*06c0*/  I2FP.F32.U32 R14, R12 ;  /* 0x0000000c000e7245 */ /* 0x004fc40000201000 */
[----:B---3--:R-:W-:-:S03]  /*06d0*/  I2FP.F32.U32 R15, R15 ;  /* 0x0000000f000f7245 */ /* 0x008fc60000201000 */
[----:B----4-:R-:W-:Y:S01]  /*06e0*/  FFMA R14, R14, R6, R25 ;  /* 0x000000060e0e7223 */ /* 0x010fe20000000019 */
[----:B-----5:R-:W-:-:S03]  /*06f0*/  I2FP.F32.U32 R7, R18 ;  /* 0x0000001200077245 */ /* 0x020fc60000201000 */
[----:B------:R-:W-:Y:S01]  /*0700*/  FFMA R14, R15, R8, R14 ;  /* 0x000000080f0e7223 */ /* 0x000fe2000000000e */
[----:B------:R-:W-:-:S03]  /*0710*/  I2FP.F32.U32 R20, R20 ;  /* 0x0000001400147245 */ /* 0x000fc60000201000 */
[----:B------:R-:W-:-:S04]  /*0720*/  FFMA R7, R7, R4, R14 ;  /* 0x0000000407077223 */ /* 0x000fc8000000000e */
[----:B------:R-:W-:-:S07]  /*0730*/  FFMA R25, R20, R10, R7 ;  /* 0x0000000a14197223 */ /* 0x000fce0000000007 */
.L_x_3:
[----:B------:R-:W-:Y:S05]  /*0740*/  BRA.U !UP1, `(.L_x_0) ;  /* 0x00000001098c7547 */ /* 0x000fea000b800000 */
[----:B------:R-:W-:Y:S02]  /*0750*/  UISETP.NE.AND UP0, UPT, UR7, 0x1, UPT ;  /* 0x000000010700788c */ /* 0x000fe4000bf05270 */
[----:B------:R-:W-:-:S04]  /*0760*/  ULOP3.LUT UR5, UR5, 0x1, URZ, 0xc0, !UPT ;  /* 0x0000000105057892 */ /* 0x000fc8000f8ec0ff */
[----:B------:R-:W-:-:S03]  /*0770*/  UISETP.NE.U32.AND UP1, UPT, UR5, 0x1, UPT ;  /* 0x000000010500788c */ /* 0x000fc6000bf25070 */
[----:B------:R-:W-:Y:S08]  /*0780*/  BRA.U !UP0, `(.L_x_4) ;  /* 0x00000001084c7547 */ /* 0x000ff0000b800000 */
[----:B------:R-:W0:Y:S01]  /*0790*/  LDC.64 R6, c[0x0][0x380] ;  /* 0x0000e000ff067b82 */ /* 0x000e220000000a00 */
[----:B------:R-:W-:Y:S01]  /*07a0*/  IADD3 R3, PT, PT, R19, UR4, RZ ;  /* 0x0000000413037c10 */ /* 0x000fe2000fffe0ff */
[----:B------:R-:W-:-:S06]  /*07b0*/  IMAD R9, R17, UR4, R16 ;  /* 0x0000000411097c24 */ /* 0x000fcc000f8e0210 */
[----:B------:R-:W1:Y:S01]  /*07c0*/  LDC.64 R4, c[0x0][0x388] ;  /* 0x0000e200ff047b82 */ /* 0x000e620000000a00 */
[----:B0-----:R-:W-:Y:S02]  /*07d0*/  IADD3 R2, P0, PT, R3, R6, RZ ;  /* 0x0000000603027210 */ /* 0x001fe40007f1e0ff */
[----:B------:R-:W-:Y:S02]  /*07e0*/  IADD3 R6, P1, P2, R6, UR4, R19 ;  /* 0x0000000406067c10 */ /* 0x000fe4000fa3e013 */
[-C--:B------:R-:W-:Y:S02]  /*07f0*/  IADD3.X R3, PT, PT, RZ, R7.reuse, RZ, P0, !PT ;  /* 0x00000007ff037210 */ /* 0x080fe400007fe4ff */
[----:B------:R-:W-:Y:S01]  /*0800*/  IADD3.X R7, PT, PT, RZ, R7, RZ, P1, P2 ;  /* 0x00000007ff077210 */ /* 0x000fe20000fe44ff */
[----:B-1----:R-:W-:Y:S02]  /*0810*/  IMAD.WIDE R4, R9, 0x4, R4 ;  /* 0x0000000409047825 */ /* 0x002fe400078e0204 */
[----:B------:R-:W2:Y:S04]  /*0820*/  LDG.E.U8 R2, desc[UR8][R2.64] ;  /* 0x0000000802027981 */ /* 0x000ea8000c1e1100 */
[----:B------:R-:W3:Y:S01]  /*0830*/  LDG.E.U8 R6, desc[UR8][R6.64+0x1] ;  /* 0x0000010806067981 */ /* 0x000ee2000c1e1100 */
[----:B------:R-:W-:-:S03]  /*0840*/  IMAD.WIDE R8, R17, 0x4, R4 ;  /* 0x0000000411087825 */ /* 0x000fc600078e0204 */
[----:B------:R-:W4:Y:S04]  /*0850*/  LDG.E R4, desc[UR8][R4.64] ;  /* 0x0000000804047981 */ /* 0x000f28000c1e1900 */
[----:B------:R-:W5:Y:S01]  /*0860*/  LDG.E R8, desc[UR8][R8.64] ;  /* 0x0000000808087981 */ /* 0x000f62000c1e1900 */
[----:B------:R-:W-:Y:S01]  /*0870*/  UIADD3 UR4, UPT, UPT, UR4, 0x2, URZ ;  /* 0x0000000204047890 */ /* 0x000fe2000fffe0ff */
[----:B--2---:R-:W-:Y:S02]  /*0880*/  I2FP.F32.U32 R10, R2 ;  /* 0x00000002000a7245 */ /* 0x004fe40000201000 */
[----:B---3--:R-:W-:-:S03]  /*0890*/  I2FP.F32.U32 R11, R6 ;  /* 0x00000006000b7245 */ /* 0x008fc60000201000 */
[----:B----4-:R-:W-:-:S04]  /*08a0*/  FFMA R10, R10, R4, R25 ;  /* 0x000000040a0a7223 */ /* 0x010fc80000000019 */
[----:B-----5:R-:W-:-:S07]  /*08b0*/  FFMA R25, R11, R8, R10 ;  /* 0x000000080b197223 */ /* 0x020fce000000000a */
.L_x_4:
[----:B------:R-:W-:Y:S05]  /*08c0*/  BRA.U UP1, `(.L_x_0) ;  /* 0x00000001012c7547 */ /* 0x000fea000b800000 */
[----:B------:R-:W0:Y:S01]  /*08d0*/  LDCU.64 UR6, c[0x0][0x380] ;  /* 0x00007000ff0677ac */ /* 0x000e220008000a00 */
[----:B------:R-:W1:Y:S01]  /*08e0*/  LDC.64 R2, c[0x0][0x388] ;  /* 0x0000e200ff027b82 */ /* 0x000e620000000a00 */
[----:B------:R-:W-:Y:S01]  /*08f0*/  IADD3 R4, PT, PT, R19, UR4, RZ ;  /* 0x0000000413047c10 */ /* 0x000fe2000fffe0ff */
[----:B------:R-:W-:-:S03]  /*0900*/  IMAD R7, R17, UR4, R16 ;  /* 0x0000000411077c24 */ /* 0x000fc6000f8e0210 */
[----:B0-----:R-:W-:-:S04]  /*0910*/  IADD3 R4, P0, PT, R4, UR6, RZ ;  /* 0x0000000604047c10 */ /* 0x001fc8000ff1e0ff */
[----:B------:R-:W-:Y:S01]  /*0920*/  IADD3.X R5, PT, PT, RZ, UR7, RZ, P0, !PT ;  /* 0x00000007ff057c10 */ /* 0x000fe200087fe4ff */
[----:B-1----:R-:W-:-:S04]  /*0930*/  IMAD.WIDE R2, R7, 0x4, R2 ;  /* 0x0000000407027825 */ /* 0x002fc800078e0202 */
[----:B------:R-:W2:Y:S04]  /*0940*/  LDG.E.U8 R4, desc[UR8][R4.64] ;  /* 0x0000000804047981 */ /* 0x000ea8000c1e1100 */
[----:B------:R-:W3:Y:S01]  /*0950*/  LDG.E R2, desc[UR8][R2.64] ;  /* 0x0000000802027981 */ /* 0x000ee2000c1e1900 */
[----:B--2---:R-:W-:-:S05]  /*0960*/  I2FP.F32.U32 R6, R4 ;  /* 0x0000000400067245 */ /* 0x004fca0000201000 */
[----:B---3--:R-:W-:-:S07]  /*0970*/  FFMA R25, R6, R2, R25 ;  /* 0x0000000206197223 */ /* 0x008fce0000000019 */
.L_x_0:
[----:B------:R-:W0:Y:S01]  /*0980*/  LDC.64 R2, c[0x0][0x390] ;  /* 0x0000e400ff027b82 */ /* 0x000e220000000a00 */
[----:B------:R-:W-:-:S04]  /*0990*/  IMAD R17, R0, R17, R16 ;  /* 0x0000001100117224 */ /* 0x000fc800078e0210 */
[----:B0-----:R-:W-:-:S05]  /*09a0*/  IMAD.WIDE R2, R17, 0x4, R2 ;  /* 0x0000000411027825 */ /* 0x001fca00078e0202 */
[----:B------:R-:W-:Y:S01]  /*09b0*/  STG.E desc[UR8][R2.64], R25 ;  /* 0x0000001902007986 */ /* 0x000fe2000c101908 */
[----:B------:R-:W-:Y:S05]  /*09c0*/  EXIT ;  /* 0x000000000000794d */ /* 0x000fea0003800000 */
.L_x_5:
[----:B------:R-:W-:-:S00]  /*09d0*/  BRA `(.L_x_5) ;  /* 0xfffffffc00fc7947 */ /* 0x000fc0000383ffff */
[----:B------:R-:W-:-:S00]  /*09e0*/  NOP ;  /* 0x0000000000007918 */ /* 0x000fc00000000000 */
        /* <DEDUP_REMOVED lines=9> */
.L_x_6:


//--------------------- .nv.shared.reserved.0     --------------------------
	.section	.nv.shared.reserved.0,"aw",@nobits
	.weak		__nv_reservedSMEM_offset_0_alias
	.size		__nv_reservedSMEM_offset_0_alias, 0, 64
	.other		__nv_reservedSMEM_offset_0_alias,@"STO_CUDA_RESERVED_SHARED STV_DEFAULT"
__nv_reservedSMEM_offset_0_alias:
	.zero		0
	.zero		64


//--------------------- .nv.constant0._Z15multiply_matrixPhPfS0_iii --------------------------
	.section	.nv.constant0._Z15multiply_matrixPhPfS0_iii,"a",@progbits
	.sectionflags	@""
	.align	4
.nv.constant0._Z15multiply_matrixPhPfS0_iii:
	.zero		932


//--------------------- SYMBOLS --------------------------

	.type		.nv.reservedSmem.offset0,@object
	.size		.nv.reservedSmem.offset0,0x4
